//
// Generated by NVIDIA NVVM Compiler
//
// Compiler Build ID: CL-36424714
// Cuda compilation tools, release 13.0, V13.0.88
// Based on NVVM 20.0.0
//

.version 9.0
.target sm_100
.address_size 64

	// .globl	_Z12helloFromGPUv
.extern .func  (.param .b32 func_retval0) vprintf
(
	.param .b64 vprintf_param_0,
	.param .b64 vprintf_param_1
)
;
.global .align 1 .b8 $str[38] = {72, 101, 108, 108, 111, 44, 32, 87, 111, 114, 108, 100, 32, 102, 114, 111, 109, 32, 71, 80, 85, 33, 32, 116, 104, 114, 101, 97, 100, 73, 100, 120, 58, 32, 37, 100, 10};

.visible .entry _Z12helloFromGPUv()
{
	.local .align 8 .b8 	__local_depot0[8];
	.reg .b64 	%SP;
	.reg .b64 	%SPL;
	.reg .b32 	%r<4>;
	.reg .b64 	%rd<5>;

	mov.u64 	%SPL, __local_depot0;
	cvta.local.u64 	%SP, %SPL;
	add.u64 	%rd1, %SP, 0;
	add.u64 	%rd2, %SPL, 0;
	mov.u32 	%r1, %tid.x;
	st.local.u32 	[%rd2], %r1;
	mov.u64 	%rd3, $str;
	cvta.global.u64 	%rd4, %rd3;
	{ // callseq 0, 0
	.param .b64 param0;
	st.param.b64 	[param0], %rd4;
	.param .b64 param1;
	st.param.b64 	[param1], %rd1;
	.param .b32 retval0;
	call.uni (retval0), 
	vprintf, 
	(
	param0, 
	param1
	);
	ld.param.b32 	%r2, [retval0];
	} // callseq 0
	ret;

}


// ===== COMPILED SASS (sm_100) =====

	.target	sm_100

	.elftype	@"ET_EXEC"


//--------------------- .note.nv.tkinfo           --------------------------
	.section	.note.nv.tkinfo,"",@"SHT_NOTE"
	.sectionflags	@"SHF_NOTE_NV_TKINFO"
	.tkinfo
        /*0018*/ 	.word	0x00000002
        /*0030*/ 	.string	""
        /*0030*/ 	.string	"ptxas"
        /*0030*/ 	.string	"Cuda compilation tools, release 13.0, V13.0.88"
        /*0030*/ 	.string	"Build cuda_13.0.r13.0/compiler.36424714_0"
        /*0030*/ 	.string	"-arch sm_100 -m 64 "



//--------------------- .note.nv.cuinfo           --------------------------
	.section	.note.nv.cuinfo,"",@"SHT_NOTE"
	.sectionflags	@"SHF_NOTE_NV_CUINFO"
        /*0018*/ 	.short	0x0002
        /*001a*/ 	.short	0x0064
        /*001c*/ 	.short	0x0082
	.zero		2


//--------------------- .nv.info                  --------------------------
	.section	.nv.info,"",@"SHT_CUDA_INFO"
	.align	4


	//----- nvinfo : EIATTR_REGCOUNT
	.align		4
        /*0000*/ 	.byte	0x04, 0x2f
        /*0002*/ 	.short	(.L_2 - .L_1)
	.align		4
.L_1:
        /*0004*/ 	.word	index@(_Z12helloFromGPUv)
        /*0008*/ 	.word	0x00000018


	//----- nvinfo : EIATTR_FRAME_SIZE
	.align		4
.L_2:
        /*000c*/ 	.byte	0x04, 0x11
        /*000e*/ 	.short	(.L_4 - .L_3)
	.align		4
.L_3:
        /*0010*/ 	.word	index@(_Z12helloFromGPUv)
        /*0014*/ 	.word	0x00000008


	//----- nvinfo : EIATTR_MIN_STACK_SIZE
	.align		4
.L_4:
        /*0018*/ 	.byte	0x04, 0x12
        /*001a*/ 	.short	(.L_6 - .L_5)
	.align		4
.L_5:
        /*001c*/ 	.word	index@(_Z12helloFromGPUv)
        /*0020*/ 	.word	0x00000008
.L_6:


//--------------------- .nv.compat                --------------------------
	.section	.nv.compat,"",@"SHT_CUDA_COMPAT_INFO"
	.align	4
        /*0000*/ 	.byte	0x02, 0x09, 0x00, 0x00, 0x02, 0x02, 0x01, 0x00, 0x02, 0x05, 0x05, 0x00, 0x03, 0x07, 0x01, 0x01
        /*0010*/ 	.byte	0x02, 0x03, 0x00, 0x00, 0x02, 0x06, 0x01, 0x00, 0x04, 0x0b, 0x08, 0x00, 0x09, 0x00, 0x00, 0x00
        /*0020*/ 	.byte	0x00, 0x00, 0x00, 0x00


//--------------------- .nv.info._Z12helloFromGPUv --------------------------
	.section	.nv.info._Z12helloFromGPUv,"",@"SHT_CUDA_INFO"
	.sectionflags	@""
	.align	4


	//----- nvinfo : EIATTR_CUDA_API_VERSION
	.align		4
        /*0000*/ 	.byte	0x04, 0x37
        /*0002*/ 	.short	(.L_8 - .L_7)
.L_7:
        /*0004*/ 	.word	0x00000082


	//----- nvinfo : EIATTR_SPARSE_MMA_MASK
	.align		4
.L_8:
        /*0008*/ 	.byte	0x03, 0x50
        /*000a*/ 	.short	0x0000


	//----- nvinfo : EIATTR_MAXREG_COUNT
	.align		4
        /*000c*/ 	.byte	0x03, 0x1b
        /*000e*/ 	.short	0x00ff


	//----- nvinfo : EIATTR_EXTERNS
	.align		4
        /*0010*/ 	.byte	0x04, 0x0f
        /*0012*/ 	.short	(.L_10 - .L_9)


	//   ....[0]....
	.align		4
.L_9:
        /*0014*/ 	.word	index@(vprintf)


	//----- nvinfo : EIATTR_MERCURY_ISA_VERSION
	.align		4
.L_10:
        /*0018*/ 	.byte	0x03, 0x5f
        /*001a*/ 	.short	0x0101


	//----- nvinfo : EIATTR_VRC_CTA_INIT_COUNT
	.align		4
        /*001c*/ 	.byte	0x02, 0x4a
	.zero		1
	.zero		1


	//----- nvinfo : EIATTR_SYSCALL_OFFSETS
	.align		4
        /*0020*/ 	.byte	0x04, 0x46
        /*0022*/ 	.short	(.L_12 - .L_11)


	//   ....[0]....
.L_11:
        /*0024*/ 	.word	0x000000e0


	//----- nvinfo : EIATTR_EXIT_INSTR_OFFSETS
	.align		4
.L_12:
        /*0028*/ 	.byte	0x04, 0x1c
        /*002a*/ 	.short	(.L_14 - .L_13)


	//   ....[0]....
.L_13:
        /*002c*/ 	.word	0x000000f0


	//----- nvinfo : EIATTR_SW_WAR
	.align		4
.L_14:
        /*0030*/ 	.byte	0x04, 0x36
        /*0032*/ 	.short	(.L_16 - .L_15)
.L_15:
        /*0034*/ 	.word	0x00000008
.L_16:


//--------------------- .nv.callgraph             --------------------------
	.section	.nv.callgraph,"",@"SHT_CUDA_CALLGRAPH"
	.align	4
	.sectionentsize	8
	.align		4
        /*0000*/ 	.word	0x00000000
	.align		4
        /*0004*/ 	.word	0xffffffff
	.align		4
        /*0008*/ 	.word	index@(_Z12helloFromGPUv)
	.align		4
        /*000c*/ 	.word	index@(vprintf)
	.align		4
        /*0010*/ 	.word	0x00000000
	.align		4
        /*0014*/ 	.word	0xfffffffe
	.align		4
        /*0018*/ 	.word	0x00000000
	.align		4
        /*001c*/ 	.word	0xfffffffd
	.align		4
        /*0020*/ 	.word	0x00000000
	.align		4
        /*0024*/ 	.word	0xfffffffc


//--------------------- .nv.constant4             --------------------------
	.section	.nv.constant4,"a",@progbits
	.align	8
	.align		8
.nv.constant4:
        /*0000*/ 	.dword	vprintf
	.align		8
        /*0008*/ 	.dword	$str


//--------------------- .text._Z12helloFromGPUv   --------------------------
	.section	.text._Z12helloFromGPUv,"ax",@progbits
	.align	128
        .global         _Z12helloFromGPUv
        .type           _Z12helloFromGPUv,@function
        .size           _Z12helloFromGPUv,(.L_x_2 - _Z12helloFromGPUv)
        .other          _Z12helloFromGPUv,@"STO_CUDA_ENTRY STV_DEFAULT"
_Z12helloFromGPUv:
.text._Z12helloFromGPUv:
[----:B------:R-:W0:Y:S01]  /*0000*/  LDC R1, c[0x0][0x37c] ;  /* 0x0000df00ff017b82 */ /* 0x000e220000000800 */
[----:B------:R-:W1:Y:S01]  /*0010*/  S2R R8, SR_TID.X ;  /* 0x0000000000087919 */ /* 0x000e620000002100 */
[----:B0-----:R-:W-:Y:S01]  /*0020*/  VIADD R1, R1, 0xfffffff8 ;  /* 0xfffffff801017836 */ /* 0x001fe20000000000 */
[----:B------:R-:W-:Y:S01]  /*0030*/  MOV R0, 0x0 ;  /* 0x0000000000007802 */ /* 0x000fe20000000f00 */
[----:B------:R-:W0:Y:S04]  /*0040*/  LDCU UR4, c[0x0][0x2f8] ;  /* 0x00005f00ff0477ac */ /* 0x000e280008000800 */
[----:B------:R2:W3:Y:S01]  /*0050*/  LDC.64 R2, c[0x4][R0] ;  /* 0x0100000000027b82 */ /* 0x0004e20000000a00 */
[----:B------:R-:W4:Y:S01]  /*0060*/  LDCU.64 UR6, c[0x4][0x8] ;  /* 0x01000100ff0677ac */ /* 0x000f220008000a00 */
[----:B------:R-:W5:Y:S01]  /*0070*/  LDCU UR5, c[0x0][0x2fc] ;  /* 0x00005f80ff0577ac */ /* 0x000f620008000800 */
[----:B0-----:R-:W-:Y:S01]  /*0080*/  IADD3 R6, P0, PT, R1, UR4, RZ ;  /* 0x0000000401067c10 */ /* 0x001fe2000ff1e0ff */
[----:B----4-:R-:W-:Y:S01]  /*0090*/  IMAD.U32 R4, RZ, RZ, UR6 ;  /* 0x00000006ff047e24 */ /* 0x010fe2000f8e00ff */
[----:B------:R-:W-:-:S03]  /*00a0*/  MOV R5, UR7 ;  /* 0x0000000700057c02 */ /* 0x000fc60008000f00 */
[----:B-----5:R-:W-:Y:S01]  /*00b0*/  IMAD.X R7, RZ, RZ, UR5, P0 ;  /* 0x00000005ff077e24 */ /* 0x020fe200080e06ff */
[----:B-1----:R2:W-:Y:S07]  /*00c0*/  STL [R1], R8 ;  /* 0x0000000801007387 */ /* 0x0025ee0000100800 */
[----:B------:R-:W-:-:S07]  /*00d0*/  LEPC R20, `(.L_x_0) ;  /* 0x000000001014794e */ /* 0x000fce0000000000 */
[----:B--23--:R-:W-:Y:S05]  /*00e0*/  CALL.ABS.NOINC R2 ;  /* 0x0000000002007343 */ /* 0x00cfea0003c00000 */
.L_x_0:
[----:B------:R-:W-:Y:S05]  /*00f0*/  EXIT ;  /* 0x000000000000794d */ /* 0x000fea0003800000 */
.L_x_1:
[----:B------:R-:W-:-:S00]  /*0100*/  BRA `(.L_x_1) ;  /* 0xfffffffc00fc7947 */ /* 0x000fc0000383ffff */
[----:B------:R-:W-:-:S00]  /*0110*/  NOP ;  /* 0x0000000000007918 */ /* 0x000fc00000000000 */
        /* <DEDUP_REMOVED lines=14> */
.L_x_2:


//--------------------- .nv.global.init           --------------------------
	.section	.nv.global.init,"aw",@progbits
.nv.global.init:
	.type		$str,@object
	.size		$str,(.L_0 - $str)
$str:
        /*0000*/ 	.byte	0x48, 0x65, 0x6c, 0x6c, 0x6f, 0x2c, 0x20, 0x57, 0x6f, 0x72, 0x6c, 0x64, 0x20, 0x66, 0x72, 0x6f
        /*0010*/ 	.byte	0x6d, 0x20, 0x47, 0x50, 0x55, 0x21, 0x20, 0x74, 0x68, 0x72, 0x65, 0x61, 0x64, 0x49, 0x64, 0x78
        /*0020*/ 	.byte	0x3a, 0x20, 0x25, 0x64, 0x0a, 0x00
.L_0:


//--------------------- .nv.shared.reserved.0     --------------------------
	.section	.nv.shared.reserved.0,"aw",@nobits
	.weak		__nv_reservedSMEM_offset_0_alias
	.size		__nv_reservedSMEM_offset_0_alias, 0, 64
	.other		__nv_reservedSMEM_offset_0_alias,@"STO_CUDA_RESERVED_SHARED STV_DEFAULT"
__nv_reservedSMEM_offset_0_alias:
	.zero		0
	.zero		64


//--------------------- .nv.constant0._Z12helloFromGPUv --------------------------
	.section	.nv.constant0._Z12helloFromGPUv,"a",@progbits
	.sectionflags	@""
	.align	4
.nv.constant0._Z12helloFromGPUv:
	.zero		896


//--------------------- SYMBOLS --------------------------

	.type		.nv.reservedSmem.offset0,@object
	.size		.nv.reservedSmem.offset0,0x4
	.type		vprintf,@function
